//
// Generated by NVIDIA NVVM Compiler
//
// Compiler Build ID: CL-36424714
// Cuda compilation tools, release 13.0, V13.0.88
// Based on NVVM 20.0.0
//

.version 9.0
.target sm_100
.address_size 64

	// .globl	_Z10initMatrixiPi

.visible .entry _Z10initMatrixiPi(
	.param .u32 _Z10initMatrixiPi_param_0,
	.param .u64 .ptr .align 1 _Z10initMatrixiPi_param_1
)
{
	.reg .pred 	%p<2>;
	.reg .b32 	%r<7>;
	.reg .b64 	%rd<5>;

	ld.param.u32 	%r2, [_Z10initMatrixiPi_param_0];
	ld.param.u64 	%rd1, [_Z10initMatrixiPi_param_1];
	mov.u32 	%r3, %ctaid.x;
	mov.u32 	%r4, %ntid.x;
	mov.u32 	%r5, %tid.x;
	mad.lo.s32 	%r1, %r3, %r4, %r5;
	mul.lo.s32 	%r6, %r2, %r2;
	setp.gt.s32 	%p1, %r1, %r6;
	@%p1 bra 	$L__BB0_2;
	cvta.to.global.u64 	%rd2, %rd1;
	mul.wide.s32 	%rd3, %r1, 4;
	add.s64 	%rd4, %rd2, %rd3;
	st.global.u32 	[%rd4], %r1;
$L__BB0_2:
	ret;

}


// ===== COMPILED SASS (sm_100) =====

	.target	sm_100

	.elftype	@"ET_EXEC"


//--------------------- .note.nv.tkinfo           --------------------------
	.section	.note.nv.tkinfo,"",@"SHT_NOTE"
	.sectionflags	@"SHF_NOTE_NV_TKINFO"
	.tkinfo
        /*0018*/ 	.word	0x00000002
        /*0030*/ 	.string	""
        /*0030*/ 	.string	"ptxas"
        /*0030*/ 	.string	"Cuda compilation tools, release 13.0, V13.0.88"
        /*0030*/ 	.string	"Build cuda_13.0.r13.0/compiler.36424714_0"
        /*0030*/ 	.string	"-arch sm_100 -m 64 "



//--------------------- .note.nv.cuinfo           --------------------------
	.section	.note.nv.cuinfo,"",@"SHT_NOTE"
	.sectionflags	@"SHF_NOTE_NV_CUINFO"
        /*0018*/ 	.short	0x0002
        /*001a*/ 	.short	0x0064
        /*001c*/ 	.short	0x0082
	.zero		2


//--------------------- .nv.info                  --------------------------
	.section	.nv.info,"",@"SHT_CUDA_INFO"
	.align	4


	//----- nvinfo : EIATTR_REGCOUNT
	.align		4
        /*0000*/ 	.byte	0x04, 0x2f
        /*0002*/ 	.short	(.L_1 - .L_0)
	.align		4
.L_0:
        /*0004*/ 	.word	index@(_Z10initMatrixiPi)
        /*0008*/ 	.word	0x00000008


	//----- nvinfo : EIATTR_FRAME_SIZE
	.align		4
.L_1:
        /*000c*/ 	.byte	0x04, 0x11
        /*000e*/ 	.short	(.L_3 - .L_2)
	.align		4
.L_2:
        /*0010*/ 	.word	index@(_Z10initMatrixiPi)
        /*0014*/ 	.word	0x00000000


	//----- nvinfo : EIATTR_MIN_STACK_SIZE
	.align		4
.L_3:
        /*0018*/ 	.byte	0x04, 0x12
        /*001a*/ 	.short	(.L_5 - .L_4)
	.align		4
.L_4:
        /*001c*/ 	.word	index@(_Z10initMatrixiPi)
        /*0020*/ 	.word	0x00000000
.L_5:


//--------------------- .nv.compat                --------------------------
	.section	.nv.compat,"",@"SHT_CUDA_COMPAT_INFO"
	.align	4
        /*0000*/ 	.byte	0x02, 0x09, 0x00, 0x00, 0x02, 0x02, 0x01, 0x00, 0x02, 0x05, 0x05, 0x00, 0x03, 0x07, 0x01, 0x01
        /*0010*/ 	.byte	0x02, 0x03, 0x00, 0x00, 0x02, 0x06, 0x01, 0x00, 0x04, 0x0b, 0x08, 0x00, 0x09, 0x00, 0x00, 0x00
        /*0020*/ 	.byte	0x00, 0x00, 0x00, 0x00


//--------------------- .nv.info._Z10initMatrixiPi --------------------------
	.section	.nv.info._Z10initMatrixiPi,"",@"SHT_CUDA_INFO"
	.sectionflags	@""
	.align	4


	//----- nvinfo : EIATTR_CUDA_API_VERSION
	.align		4
        /*0000*/ 	.byte	0x04, 0x37
        /*0002*/ 	.short	(.L_7 - .L_6)
.L_6:
        /*0004*/ 	.word	0x00000082


	//----- nvinfo : EIATTR_KPARAM_INFO
	.align		4
.L_7:
        /*0008*/ 	.byte	0x04, 0x17
        /*000a*/ 	.short	(.L_9 - .L_8)
.L_8:
        /*000c*/ 	.word	0x00000000
        /*0010*/ 	.short	0x0001
        /*0012*/ 	.short	0x0008
        /*0014*/ 	.byte	0x00, 0xf5, 0x21, 0x00


	//----- nvinfo : EIATTR_KPARAM_INFO
	.align		4
.L_9:
        /*0018*/ 	.byte	0x04, 0x17
        /*001a*/ 	.short	(.L_11 - .L_10)
.L_10:
        /*001c*/ 	.word	0x00000000
        /*0020*/ 	.short	0x0000
        /*0022*/ 	.short	0x0000
        /*0024*/ 	.byte	0x00, 0xf0, 0x11, 0x00


	//----- nvinfo : EIATTR_SPARSE_MMA_MASK
	.align		4
.L_11:
        /*0028*/ 	.byte	0x03, 0x50
        /*002a*/ 	.short	0x0000


	//----- nvinfo : EIATTR_MAXREG_COUNT
	.align		4
        /*002c*/ 	.byte	0x03, 0x1b
        /*002e*/ 	.short	0x00ff


	//----- nvinfo : EIATTR_MERCURY_ISA_VERSION
	.align		4
        /*0030*/ 	.byte	0x03, 0x5f
        /*0032*/ 	.short	0x0101


	//----- nvinfo : EIATTR_VRC_CTA_INIT_COUNT
	.align		4
        /*0034*/ 	.byte	0x02, 0x4a
	.zero		1
	.zero		1


	//----- nvinfo : EIATTR_EXIT_INSTR_OFFSETS
	.align		4
        /*0038*/ 	.byte	0x04, 0x1c
        /*003a*/ 	.short	(.L_13 - .L_12)


	//   ....[0]....
.L_12:
        /*003c*/ 	.word	0x00000080


	//   ....[1]....
        /*0040*/ 	.word	0x000000d0


	//----- nvinfo : EIATTR_CBANK_PARAM_SIZE
	.align		4
.L_13:
        /*0044*/ 	.byte	0x03, 0x19
        /*0046*/ 	.short	0x0010


	//----- nvinfo : EIATTR_PARAM_CBANK
	.align		4
        /*0048*/ 	.byte	0x04, 0x0a
        /*004a*/ 	.short	(.L_15 - .L_14)
	.align		4
.L_14:
        /*004c*/ 	.word	index@(.nv.constant0._Z10initMatrixiPi)
        /*0050*/ 	.short	0x0380
        /*0052*/ 	.short	0x0010


	//----- nvinfo : EIATTR_SW_WAR
	.align		4
.L_15:
        /*0054*/ 	.byte	0x04, 0x36
        /*0056*/ 	.short	(.L_17 - .L_16)
.L_16:
        /*0058*/ 	.word	0x00000008
.L_17:


//--------------------- .nv.callgraph             --------------------------
	.section	.nv.callgraph,"",@"SHT_CUDA_CALLGRAPH"
	.align	4
	.sectionentsize	8
	.align		4
        /*0000*/ 	.word	0x00000000
	.align		4
        /*0004*/ 	.word	0xffffffff
	.align		4
        /*0008*/ 	.word	0x00000000
	.align		4
        /*000c*/ 	.word	0xfffffffe
	.align		4
        /*0010*/ 	.word	0x00000000
	.align		4
        /*0014*/ 	.word	0xfffffffd
	.align		4
        /*0018*/ 	.word	0x00000000
	.align		4
        /*001c*/ 	.word	0xfffffffc


//--------------------- .text._Z10initMatrixiPi   --------------------------
	.section	.text._Z10initMatrixiPi,"ax",@progbits
	.align	128
        .global         _Z10initMatrixiPi
        .type           _Z10initMatrixiPi,@function
        .size           _Z10initMatrixiPi,(.L_x_1 - _Z10initMatrixiPi)
        .other          _Z10initMatrixiPi,@"STO_CUDA_ENTRY STV_DEFAULT"
_Z10initMatrixiPi:
.text._Z10initMatrixiPi:
[----:B------:R-:W-:Y:S01]  /*0000*/  LDC R1, c[0x0][0x37c] ;  /* 0x0000df00ff017b82 */ /* 0x000fe20000000800 */
[----:B------:R-:W0:Y:S07]  /*0010*/  S2R R0, SR_TID.X ;  /* 0x0000000000007919 */ /* 0x000e2e0000002100 */
[----:B------:R-:W0:Y:S01]  /*0020*/  S2UR UR5, SR_CTAID.X ;  /* 0x00000000000579c3 */ /* 0x000e220000002500 */
[----:B------:R-:W1:Y:S07]  /*0030*/  LDCU UR4, c[0x0][0x380] ;  /* 0x00007000ff0477ac */ /* 0x000e6e0008000800 */
[----:B------:R-:W0:Y:S01]  /*0040*/  LDC R5, c[0x0][0x360] ;  /* 0x0000d800ff057b82 */ /* 0x000e220000000800 */
[----:B-1----:R-:W-:Y:S01]  /*0050*/  UIMAD UR4, UR4, UR4, URZ ;  /* 0x00000004040472a4 */ /* 0x002fe2000f8e02ff */
[----:B0-----:R-:W-:-:S05]  /*0060*/  IMAD R5, R5, UR5, R0 ;  /* 0x0000000505057c24 */ /* 0x001fca000f8e0200 */
[----:B------:R-:W-:-:S13]  /*0070*/  ISETP.GT.AND P0, PT, R5, UR4, PT ;  /* 0x0000000405007c0c */ /* 0x000fda000bf04270 */
[----:B------:R-:W-:Y:S05]  /*0080*/  @P0 EXIT ;  /* 0x000000000000094d */ /* 0x000fea0003800000 */
[----:B------:R-:W0:Y:S01]  /*0090*/  LDC.64 R2, c[0x0][0x388] ;  /* 0x0000e200ff027b82 */ /* 0x000e220000000a00 */
[----:B------:R-:W1:Y:S01]  /*00a0*/  LDCU.64 UR4, c[0x0][0x358] ;  /* 0x00006b00ff0477ac */ /* 0x000e620008000a00 */
[----:B0-----:R-:W-:-:S05]  /*00b0*/  IMAD.WIDE R2, R5, 0x4, R2 ;  /* 0x0000000405027825 */ /* 0x001fca00078e0202 */
[----:B-1----:R-:W-:Y:S01]  /*00c0*/  STG.E desc[UR4][R2.64], R5 ;  /* 0x0000000502007986 */ /* 0x002fe2000c101904 */
[----:B------:R-:W-:Y:S05]  /*00d0*/  EXIT ;  /* 0x000000000000794d */ /* 0x000fea0003800000 */
.L_x_0:
[----:B------:R-:W-:-:S00]  /*00e0*/  BRA `(.L_x_0) ;  /* 0xfffffffc00fc7947 */ /* 0x000fc0000383ffff */
[----:B------:R-:W-:-:S00]  /*00f0*/  NOP ;  /* 0x0000000000007918 */ /* 0x000fc00000000000 */
        /* <DEDUP_REMOVED lines=8> */
.L_x_1:


//--------------------- .nv.shared.reserved.0     --------------------------
	.section	.nv.shared.reserved.0,"aw",@nobits
	.weak		__nv_reservedSMEM_offset_0_alias
	.size		__nv_reservedSMEM_offset_0_alias, 0, 64
	.other		__nv_reservedSMEM_offset_0_alias,@"STO_CUDA_RESERVED_SHARED STV_DEFAULT"
__nv_reservedSMEM_offset_0_alias:
	.zero		0
	.zero		64


//--------------------- .nv.constant0._Z10initMatrixiPi --------------------------
	.section	.nv.constant0._Z10initMatrixiPi,"a",@progbits
	.sectionflags	@""
	.align	4
.nv.constant0._Z10initMatrixiPi:
	.zero		912


//--------------------- SYMBOLS --------------------------

	.type		.nv.reservedSmem.offset0,@object
	.size		.nv.reservedSmem.offset0,0x4
